//
// Generated by NVIDIA NVVM Compiler
//
// Compiler Build ID: CL-36424714
// Cuda compilation tools, release 13.0, V13.0.88
// Based on NVVM 20.0.0
//

.version 9.0
.target sm_100
.address_size 64

	// .globl	_Z4swapPii

.visible .entry _Z4swapPii(
	.param .u64 .ptr .align 1 _Z4swapPii_param_0,
	.param .u32 _Z4swapPii_param_1
)
{
	.reg .pred 	%p<12>;
	.reg .b32 	%r<23>;
	.reg .b64 	%rd<11>;

	ld.param.u64 	%rd2, [_Z4swapPii_param_0];
	ld.param.u32 	%r4, [_Z4swapPii_param_1];
	cvta.to.global.u64 	%rd1, %rd2;
	mov.u32 	%r5, %ctaid.y;
	mov.u32 	%r6, %ntid.y;
	mov.u32 	%r7, %tid.y;
	mad.lo.s32 	%r1, %r5, %r6, %r7;
	mov.u32 	%r8, %ctaid.x;
	mov.u32 	%r9, %ntid.x;
	mov.u32 	%r10, %tid.x;
	mad.lo.s32 	%r2, %r8, %r9, %r10;
	setp.ge.s32 	%p1, %r1, %r4;
	setp.gt.s32 	%p2, %r2, %r1;
	or.pred  	%p3, %p2, %p1;
	@%p3 bra 	$L__BB0_6;
	and.b32  	%r11, %r2, 1;
	setp.eq.b32 	%p4, %r11, 1;
	add.s32 	%r3, %r4, -1;
	setp.ge.s32 	%p5, %r2, %r3;
	or.pred  	%p6, %p4, %p5;
	@%p6 bra 	$L__BB0_3;
	mad.lo.s32 	%r12, %r4, %r1, %r2;
	mul.wide.s32 	%rd3, %r12, 4;
	add.s64 	%rd4, %rd1, %rd3;
	ld.global.u32 	%r13, [%rd4];
	ld.global.u32 	%r14, [%rd4+4];
	st.global.u32 	[%rd4], %r14;
	st.global.u32 	[%rd4+4], %r13;
$L__BB0_3:
	setp.eq.s32 	%p7, %r2, %r1;
	and.b32  	%r15, %r1, 1;
	setp.eq.b32 	%p8, %r15, 1;
	or.pred  	%p9, %p7, %p8;
	setp.ge.u32 	%p10, %r1, %r3;
	or.pred  	%p11, %p9, %p10;
	@%p11 bra 	$L__BB0_5;
	mad.lo.s32 	%r16, %r4, %r2, %r1;
	mul.wide.s32 	%rd5, %r16, 4;
	add.s64 	%rd6, %rd1, %rd5;
	ld.global.u32 	%r17, [%rd6];
	ld.global.u32 	%r18, [%rd6+4];
	st.global.u32 	[%rd6], %r18;
	st.global.u32 	[%rd6+4], %r17;
$L__BB0_5:
	bar.sync 	0;
	mad.lo.s32 	%r19, %r4, %r2, %r1;
	mul.wide.s32 	%rd7, %r19, 4;
	add.s64 	%rd8, %rd1, %rd7;
	ld.global.u32 	%r20, [%rd8];
	mad.lo.s32 	%r21, %r4, %r1, %r2;
	mul.wide.s32 	%rd9, %r21, 4;
	add.s64 	%rd10, %rd1, %rd9;
	ld.global.u32 	%r22, [%rd10];
	st.global.u32 	[%rd8], %r22;
	st.global.u32 	[%rd10], %r20;
$L__BB0_6:
	ret;

}


// ===== COMPILED SASS (sm_100) =====

	.target	sm_100

	.elftype	@"ET_EXEC"


//--------------------- .note.nv.tkinfo           --------------------------
	.section	.note.nv.tkinfo,"",@"SHT_NOTE"
	.sectionflags	@"SHF_NOTE_NV_TKINFO"
	.tkinfo
        /*0018*/ 	.word	0x00000002
        /*0030*/ 	.string	""
        /*0030*/ 	.string	"ptxas"
        /*0030*/ 	.string	"Cuda compilation tools, release 13.0, V13.0.88"
        /*0030*/ 	.string	"Build cuda_13.0.r13.0/compiler.36424714_0"
        /*0030*/ 	.string	"-arch sm_100 -m 64 "



//--------------------- .note.nv.cuinfo           --------------------------
	.section	.note.nv.cuinfo,"",@"SHT_NOTE"
	.sectionflags	@"SHF_NOTE_NV_CUINFO"
        /*0018*/ 	.short	0x0002
        /*001a*/ 	.short	0x0064
        /*001c*/ 	.short	0x0082
	.zero		2


//--------------------- .nv.info                  --------------------------
	.section	.nv.info,"",@"SHT_CUDA_INFO"
	.align	4


	//----- nvinfo : EIATTR_REGCOUNT
	.align		4
        /*0000*/ 	.byte	0x04, 0x2f
        /*0002*/ 	.short	(.L_1 - .L_0)
	.align		4
.L_0:
        /*0004*/ 	.word	index@(_Z4swapPii)
        /*0008*/ 	.word	0x00000014


	//----- nvinfo : EIATTR_FRAME_SIZE
	.align		4
.L_1:
        /*000c*/ 	.byte	0x04, 0x11
        /*000e*/ 	.short	(.L_3 - .L_2)
	.align		4
.L_2:
        /*0010*/ 	.word	index@(_Z4swapPii)
        /*0014*/ 	.word	0x00000000


	//----- nvinfo : EIATTR_MIN_STACK_SIZE
	.align		4
.L_3:
        /*0018*/ 	.byte	0x04, 0x12
        /*001a*/ 	.short	(.L_5 - .L_4)
	.align		4
.L_4:
        /*001c*/ 	.word	index@(_Z4swapPii)
        /*0020*/ 	.word	0x00000000
.L_5:


//--------------------- .nv.compat                --------------------------
	.section	.nv.compat,"",@"SHT_CUDA_COMPAT_INFO"
	.align	4
        /*0000*/ 	.byte	0x02, 0x09, 0x00, 0x00, 0x02, 0x02, 0x01, 0x00, 0x02, 0x05, 0x05, 0x00, 0x03, 0x07, 0x01, 0x01
        /*0010*/ 	.byte	0x02, 0x03, 0x00, 0x00, 0x02, 0x06, 0x01, 0x00, 0x04, 0x0b, 0x08, 0x00, 0x09, 0x00, 0x00, 0x00
        /*0020*/ 	.byte	0x00, 0x00, 0x00, 0x00


//--------------------- .nv.info._Z4swapPii       --------------------------
	.section	.nv.info._Z4swapPii,"",@"SHT_CUDA_INFO"
	.sectionflags	@""
	.align	4


	//----- nvinfo : EIATTR_CUDA_API_VERSION
	.align		4
        /*0000*/ 	.byte	0x04, 0x37
        /*0002*/ 	.short	(.L_7 - .L_6)
.L_6:
        /*0004*/ 	.word	0x00000082


	//----- nvinfo : EIATTR_KPARAM_INFO
	.align		4
.L_7:
        /*0008*/ 	.byte	0x04, 0x17
        /*000a*/ 	.short	(.L_9 - .L_8)
.L_8:
        /*000c*/ 	.word	0x00000000
        /*0010*/ 	.short	0x0001
        /*0012*/ 	.short	0x0008
        /*0014*/ 	.byte	0x00, 0xf0, 0x11, 0x00


	//----- nvinfo : EIATTR_KPARAM_INFO
	.align		4
.L_9:
        /*0018*/ 	.byte	0x04, 0x17
        /*001a*/ 	.short	(.L_11 - .L_10)
.L_10:
        /*001c*/ 	.word	0x00000000
        /*0020*/ 	.short	0x0000
        /*0022*/ 	.short	0x0000
        /*0024*/ 	.byte	0x00, 0xf5, 0x21, 0x00


	//----- nvinfo : EIATTR_SPARSE_MMA_MASK
	.align		4
.L_11:
        /*0028*/ 	.byte	0x03, 0x50
        /*002a*/ 	.short	0x0000


	//----- nvinfo : EIATTR_MAXREG_COUNT
	.align		4
        /*002c*/ 	.byte	0x03, 0x1b
        /*002e*/ 	.short	0x00ff


	//----- nvinfo : EIATTR_NUM_BARRIERS
	.align		4
        /*0030*/ 	.byte	0x02, 0x4c
        /*0032*/ 	.byte	0x01
	.zero		1


	//----- nvinfo : EIATTR_MERCURY_ISA_VERSION
	.align		4
        /*0034*/ 	.byte	0x03, 0x5f
        /*0036*/ 	.short	0x0101


	//----- nvinfo : EIATTR_VRC_CTA_INIT_COUNT
	.align		4
        /*0038*/ 	.byte	0x02, 0x4a
	.zero		1
	.zero		1


	//----- nvinfo : EIATTR_EXIT_INSTR_OFFSETS
	.align		4
        /*003c*/ 	.byte	0x04, 0x1c
        /*003e*/ 	.short	(.L_13 - .L_12)


	//   ....[0]....
.L_12:
        /*0040*/ 	.word	0x000000c0


	//   ....[1]....
        /*0044*/ 	.word	0x00000280


	//----- nvinfo : EIATTR_CBANK_PARAM_SIZE
	.align		4
.L_13:
        /*0048*/ 	.byte	0x03, 0x19
        /*004a*/ 	.short	0x000c


	//----- nvinfo : EIATTR_PARAM_CBANK
	.align		4
        /*004c*/ 	.byte	0x04, 0x0a
        /*004e*/ 	.short	(.L_15 - .L_14)
	.align		4
.L_14:
        /*0050*/ 	.word	index@(.nv.constant0._Z4swapPii)
        /*0054*/ 	.short	0x0380
        /*0056*/ 	.short	0x000c


	//----- nvinfo : EIATTR_SW_WAR
	.align		4
.L_15:
        /*0058*/ 	.byte	0x04, 0x36
        /*005a*/ 	.short	(.L_17 - .L_16)
.L_16:
        /*005c*/ 	.word	0x00000008
.L_17:


//--------------------- .nv.callgraph             --------------------------
	.section	.nv.callgraph,"",@"SHT_CUDA_CALLGRAPH"
	.align	4
	.sectionentsize	8
	.align		4
        /*0000*/ 	.word	0x00000000
	.align		4
        /*0004*/ 	.word	0xffffffff
	.align		4
        /*0008*/ 	.word	0x00000000
	.align		4
        /*000c*/ 	.word	0xfffffffe
	.align		4
        /*0010*/ 	.word	0x00000000
	.align		4
        /*0014*/ 	.word	0xfffffffd
	.align		4
        /*0018*/ 	.word	0x00000000
	.align		4
        /*001c*/ 	.word	0xfffffffc


//--------------------- .text._Z4swapPii          --------------------------
	.section	.text._Z4swapPii,"ax",@progbits
	.align	128
        .global         _Z4swapPii
        .type           _Z4swapPii,@function
        .size           _Z4swapPii,(.L_x_1 - _Z4swapPii)
        .other          _Z4swapPii,@"STO_CUDA_ENTRY STV_DEFAULT"
_Z4swapPii:
.text._Z4swapPii:
[----:B------:R-:W-:Y:S01]  /*0000*/  LDC R1, c[0x0][0x37c] ;  /* 0x0000df00ff017b82 */ /* 0x000fe20000000800 */
[----:B------:R-:W0:Y:S07]  /*0010*/  S2R R3, SR_TID.Y ;  /* 0x0000000000037919 */ /* 0x000e2e0000002200 */
[----:B------:R-:W0:Y:S01]  /*0020*/  S2UR UR4, SR_CTAID.Y ;  /* 0x00000000000479c3 */ /* 0x000e220000002600 */
[----:B------:R-:W1:Y:S01]  /*0030*/  LDCU UR8, c[0x0][0x388] ;  /* 0x00007100ff0877ac */ /* 0x000e620008000800 */
[----:B------:R-:W2:Y:S06]  /*0040*/  S2R R2, SR_TID.X ;  /* 0x0000000000027919 */ /* 0x000eac0000002100 */
[----:B------:R-:W0:Y:S08]  /*0050*/  LDC R0, c[0x0][0x364] ;  /* 0x0000d900ff007b82 */ /* 0x000e300000000800 */
[----:B------:R-:W2:Y:S08]  /*0060*/  S2UR UR5, SR_CTAID.X ;  /* 0x00000000000579c3 */ /* 0x000eb00000002500 */
[----:B------:R-:W2:Y:S01]  /*0070*/  LDC R7, c[0x0][0x360] ;  /* 0x0000d800ff077b82 */ /* 0x000ea20000000800 */
[----:B0-----:R-:W-:-:S05]  /*0080*/  IMAD R0, R0, UR4, R3 ;  /* 0x0000000400007c24 */ /* 0x001fca000f8e0203 */
[----:B-1----:R-:W-:Y:S01]  /*0090*/  ISETP.GE.AND P0, PT, R0, UR8, PT ;  /* 0x0000000800007c0c */ /* 0x002fe2000bf06270 */
[----:B--2---:R-:W-:-:S05]  /*00a0*/  IMAD R7, R7, UR5, R2 ;  /* 0x0000000507077c24 */ /* 0x004fca000f8e0202 */
[----:B------:R-:W-:-:S13]  /*00b0*/  ISETP.GT.OR P0, PT, R7, R0, P0 ;  /* 0x000000000700720c */ /* 0x000fda0000704670 */
[----:B------:R-:W-:Y:S05]  /*00c0*/  @P0 EXIT ;  /* 0x000000000000094d */ /* 0x000fea0003800000 */
[----:B------:R-:W0:Y:S01]  /*00d0*/  LDC.64 R4, c[0x0][0x380] ;  /* 0x0000e000ff047b82 */ /* 0x000e220000000a00 */
[----:B------:R-:W-:Y:S01]  /*00e0*/  UIADD3 UR4, UPT, UPT, UR8, -0x1, URZ ;  /* 0xffffffff08047890 */ /* 0x000fe2000fffe0ff */
[----:B------:R-:W-:Y:S01]  /*00f0*/  LOP3.LUT R2, R7, 0x1, RZ, 0xc0, !PT ;  /* 0x0000000107027812 */ /* 0x000fe200078ec0ff */
[----:B------:R-:W1:Y:S01]  /*0100*/  LDCU.64 UR6, c[0x0][0x358] ;  /* 0x00006b00ff0677ac */ /* 0x000e620008000a00 */
[----:B------:R-:W-:-:S03]  /*0110*/  IMAD R3, R0, UR8, R7 ;  /* 0x0000000800037c24 */ /* 0x000fc6000f8e0207 */
[----:B------:R-:W-:-:S04]  /*0120*/  ISETP.GE.AND P0, PT, R7, UR4, PT ;  /* 0x0000000407007c0c */ /* 0x000fc8000bf06270 */
[----:B------:R-:W-:Y:S01]  /*0130*/  ISETP.EQ.U32.OR P0, PT, R2, 0x1, P0 ;  /* 0x000000010200780c */ /* 0x000fe20000702470 */
[----:B0-----:R-:W-:-:S12]  /*0140*/  IMAD.WIDE R2, R3, 0x4, R4 ;  /* 0x0000000403027825 */ /* 0x001fd800078e0204 */
[----:B-1----:R-:W2:Y:S04]  /*0150*/  @!P0 LDG.E R11, desc[UR6][R2.64+0x4] ;  /* 0x00000406020b8981 */ /* 0x002ea8000c1e1900 */
[----:B------:R-:W3:Y:S01]  /*0160*/  @!P0 LDG.E R9, desc[UR6][R2.64] ;  /* 0x0000000602098981 */ /* 0x000ee2000c1e1900 */
[----:B------:R-:W-:-:S04]  /*0170*/  LOP3.LUT R6, R0, 0x1, RZ, 0xc0, !PT ;  /* 0x0000000100067812 */ /* 0x000fc800078ec0ff */
[----:B------:R-:W-:-:S04]  /*0180*/  ISETP.NE.U32.AND P1, PT, R6, 0x1, PT ;  /* 0x000000010600780c */ /* 0x000fc80003f25070 */
[C---:B------:R-:W-:Y:S01]  /*0190*/  ISETP.EQ.OR P1, PT, R7.reuse, R0, !P1 ;  /* 0x000000000700720c */ /* 0x040fe20004f22670 */
[----:B------:R-:W-:-:S03]  /*01a0*/  IMAD R7, R7, UR8, R0 ;  /* 0x0000000807077c24 */ /* 0x000fc6000f8e0200 */
[----:B------:R-:W-:Y:S01]  /*01b0*/  ISETP.GE.U32.OR P1, PT, R0, UR4, P1 ;  /* 0x0000000400007c0c */ /* 0x000fe20008f26470 */
[----:B------:R-:W-:Y:S01]  /*01c0*/  IMAD.WIDE R4, R7, 0x4, R4 ;  /* 0x0000000407047825 */ /* 0x000fe200078e0204 */
[----:B--2---:R-:W-:Y:S04]  /*01d0*/  @!P0 STG.E desc[UR6][R2.64], R11 ;  /* 0x0000000b02008986 */ /* 0x004fe8000c101906 */
[----:B---3--:R-:W-:Y:S07]  /*01e0*/  @!P0 STG.E desc[UR6][R2.64+0x4], R9 ;  /* 0x0000040902008986 */ /* 0x008fee000c101906 */
[----:B------:R-:W2:Y:S04]  /*01f0*/  @!P1 LDG.E R13, desc[UR6][R4.64+0x4] ;  /* 0x00000406040d9981 */ /* 0x000ea8000c1e1900 */
[----:B------:R-:W3:Y:S04]  /*0200*/  @!P1 LDG.E R7, desc[UR6][R4.64] ;  /* 0x0000000604079981 */ /* 0x000ee8000c1e1900 */
[----:B--2---:R-:W-:Y:S04]  /*0210*/  @!P1 STG.E desc[UR6][R4.64], R13 ;  /* 0x0000000d04009986 */ /* 0x004fe8000c101906 */
[----:B---3--:R-:W-:Y:S01]  /*0220*/  @!P1 STG.E desc[UR6][R4.64+0x4], R7 ;  /* 0x0000040704009986 */ /* 0x008fe2000c101906 */
[----:B------:R-:W-:Y:S06]  /*0230*/  BAR.SYNC.DEFER_BLOCKING 0x0 ;  /* 0x0000000000007b1d */ /* 0x000fec0000010000 */
[----:B------:R-:W2:Y:S04]  /*0240*/  LDG.E R17, desc[UR6][R2.64] ;  /* 0x0000000602117981 */ /* 0x000ea8000c1e1900 */
[----:B------:R-:W3:Y:S04]  /*0250*/  LDG.E R15, desc[UR6][R4.64] ;  /* 0x00000006040f7981 */ /* 0x000ee8000c1e1900 */
[----:B--2---:R-:W-:Y:S04]  /*0260*/  STG.E desc[UR6][R4.64], R17 ;  /* 0x0000001104007986 */ /* 0x004fe8000c101906 */
[----:B---3--:R-:W-:Y:S01]  /*0270*/  STG.E desc[UR6][R2.64], R15 ;  /* 0x0000000f02007986 */ /* 0x008fe2000c101906 */
[----:B------:R-:W-:Y:S05]  /*0280*/  EXIT ;  /* 0x000000000000794d */ /* 0x000fea0003800000 */
.L_x_0:
[----:B------:R-:W-:-:S00]  /*0290*/  BRA `(.L_x_0) ;  /* 0xfffffffc00fc7947 */ /* 0x000fc0000383ffff */
[----:B------:R-:W-:-:S00]  /*02a0*/  NOP ;  /* 0x0000000000007918 */ /* 0x000fc00000000000 */
        /* <DEDUP_REMOVED lines=13> */
.L_x_1:


//--------------------- .nv.shared.reserved.0     --------------------------
	.section	.nv.shared.reserved.0,"aw",@nobits
	.weak		__nv_reservedSMEM_offset_0_alias
	.size		__nv_reservedSMEM_offset_0_alias, 0, 64
	.other		__nv_reservedSMEM_offset_0_alias,@"STO_CUDA_RESERVED_SHARED STV_DEFAULT"
__nv_reservedSMEM_offset_0_alias:
	.zero		0
	.zero		64


//--------------------- .nv.constant0._Z4swapPii  --------------------------
	.section	.nv.constant0._Z4swapPii,"a",@progbits
	.sectionflags	@""
	.align	4
.nv.constant0._Z4swapPii:
	.zero		908


//--------------------- SYMBOLS --------------------------

	.type		.nv.reservedSmem.offset0,@object
	.size		.nv.reservedSmem.offset0,0x4
